//
// Generated by NVIDIA NVVM Compiler
//
// Compiler Build ID: CL-36424714
// Cuda compilation tools, release 13.0, V13.0.88
// Based on NVVM 20.0.0
//

.version 9.0
.target sm_100
.address_size 64

	// .globl	_Z10SAXYKernelPKfPffi

.visible .entry _Z10SAXYKernelPKfPffi(
	.param .u64 .ptr .align 1 _Z10SAXYKernelPKfPffi_param_0,
	.param .u64 .ptr .align 1 _Z10SAXYKernelPKfPffi_param_1,
	.param .f32 _Z10SAXYKernelPKfPffi_param_2,
	.param .u32 _Z10SAXYKernelPKfPffi_param_3
)
{
	.reg .pred 	%p<2>;
	.reg .b32 	%r<6>;
	.reg .b32 	%f<5>;
	.reg .b64 	%rd<8>;

	ld.param.u64 	%rd1, [_Z10SAXYKernelPKfPffi_param_0];
	ld.param.u64 	%rd2, [_Z10SAXYKernelPKfPffi_param_1];
	ld.param.f32 	%f1, [_Z10SAXYKernelPKfPffi_param_2];
	ld.param.u32 	%r2, [_Z10SAXYKernelPKfPffi_param_3];
	mov.u32 	%r3, %ntid.x;
	mov.u32 	%r4, %ctaid.x;
	mov.u32 	%r5, %tid.x;
	mad.lo.s32 	%r1, %r3, %r4, %r5;
	setp.ge.s32 	%p1, %r1, %r2;
	@%p1 bra 	$L__BB0_2;
	cvta.to.global.u64 	%rd3, %rd1;
	cvta.to.global.u64 	%rd4, %rd2;
	mul.wide.s32 	%rd5, %r1, 4;
	add.s64 	%rd6, %rd3, %rd5;
	ld.global.f32 	%f2, [%rd6];
	add.s64 	%rd7, %rd4, %rd5;
	ld.global.f32 	%f3, [%rd7];
	fma.rn.f32 	%f4, %f1, %f2, %f3;
	st.global.f32 	[%rd7], %f4;
$L__BB0_2:
	ret;

}
	// .globl	_Z9FMAKernelPKfS0_Pfi
.visible .entry _Z9FMAKernelPKfS0_Pfi(
	.param .u64 .ptr .align 1 _Z9FMAKernelPKfS0_Pfi_param_0,
	.param .u64 .ptr .align 1 _Z9FMAKernelPKfS0_Pfi_param_1,
	.param .u64 .ptr .align 1 _Z9FMAKernelPKfS0_Pfi_param_2,
	.param .u32 _Z9FMAKernelPKfS0_Pfi_param_3
)
{
	.reg .pred 	%p<2>;
	.reg .b32 	%r<6>;
	.reg .b32 	%f<5>;
	.reg .b64 	%rd<11>;

	ld.param.u64 	%rd1, [_Z9FMAKernelPKfS0_Pfi_param_0];
	ld.param.u64 	%rd2, [_Z9FMAKernelPKfS0_Pfi_param_1];
	ld.param.u64 	%rd3, [_Z9FMAKernelPKfS0_Pfi_param_2];
	ld.param.u32 	%r2, [_Z9FMAKernelPKfS0_Pfi_param_3];
	mov.u32 	%r3, %ntid.x;
	mov.u32 	%r4, %ctaid.x;
	mov.u32 	%r5, %tid.x;
	mad.lo.s32 	%r1, %r3, %r4, %r5;
	setp.ge.s32 	%p1, %r1, %r2;
	@%p1 bra 	$L__BB1_2;
	cvta.to.global.u64 	%rd4, %rd1;
	cvta.to.global.u64 	%rd5, %rd2;
	cvta.to.global.u64 	%rd6, %rd3;
	mul.wide.s32 	%rd7, %r1, 4;
	add.s64 	%rd8, %rd4, %rd7;
	ld.global.f32 	%f1, [%rd8];
	add.s64 	%rd9, %rd5, %rd7;
	ld.global.f32 	%f2, [%rd9];
	add.s64 	%rd10, %rd6, %rd7;
	ld.global.f32 	%f3, [%rd10];
	fma.rn.f32 	%f4, %f1, %f2, %f3;
	st.global.f32 	[%rd10], %f4;
$L__BB1_2:
	ret;

}


// ===== COMPILED SASS (sm_100) =====

	.target	sm_100

	.elftype	@"ET_EXEC"


//--------------------- .note.nv.tkinfo           --------------------------
	.section	.note.nv.tkinfo,"",@"SHT_NOTE"
	.sectionflags	@"SHF_NOTE_NV_TKINFO"
	.tkinfo
        /*0018*/ 	.word	0x00000002
        /*0030*/ 	.string	""
        /*0030*/ 	.string	"ptxas"
        /*0030*/ 	.string	"Cuda compilation tools, release 13.0, V13.0.88"
        /*0030*/ 	.string	"Build cuda_13.0.r13.0/compiler.36424714_0"
        /*0030*/ 	.string	"-arch sm_100 -m 64 "



//--------------------- .note.nv.cuinfo           --------------------------
	.section	.note.nv.cuinfo,"",@"SHT_NOTE"
	.sectionflags	@"SHF_NOTE_NV_CUINFO"
        /*0018*/ 	.short	0x0002
        /*001a*/ 	.short	0x0064
        /*001c*/ 	.short	0x0082
	.zero		2


//--------------------- .nv.info                  --------------------------
	.section	.nv.info,"",@"SHT_CUDA_INFO"
	.align	4


	//----- nvinfo : EIATTR_REGCOUNT
	.align		4
        /*0000*/ 	.byte	0x04, 0x2f
        /*0002*/ 	.short	(.L_1 - .L_0)
	.align		4
.L_0:
        /*0004*/ 	.word	index@(_Z10SAXYKernelPKfPffi)
        /*0008*/ 	.word	0x0000000a


	//----- nvinfo : EIATTR_FRAME_SIZE
	.align		4
.L_1:
        /*000c*/ 	.byte	0x04, 0x11
        /*000e*/ 	.short	(.L_3 - .L_2)
	.align		4
.L_2:
        /*0010*/ 	.word	index@(_Z10SAXYKernelPKfPffi)
        /*0014*/ 	.word	0x00000000


	//----- nvinfo : EIATTR_REGCOUNT
	.align		4
.L_3:
        /*0018*/ 	.byte	0x04, 0x2f
        /*001a*/ 	.short	(.L_5 - .L_4)
	.align		4
.L_4:
        /*001c*/ 	.word	index@(_Z9FMAKernelPKfS0_Pfi)
        /*0020*/ 	.word	0x0000000c


	//----- nvinfo : EIATTR_FRAME_SIZE
	.align		4
.L_5:
        /*0024*/ 	.byte	0x04, 0x11
        /*0026*/ 	.short	(.L_7 - .L_6)
	.align		4
.L_6:
        /*0028*/ 	.word	index@(_Z9FMAKernelPKfS0_Pfi)
        /*002c*/ 	.word	0x00000000


	//----- nvinfo : EIATTR_MIN_STACK_SIZE
	.align		4
.L_7:
        /*0030*/ 	.byte	0x04, 0x12
        /*0032*/ 	.short	(.L_9 - .L_8)
	.align		4
.L_8:
        /*0034*/ 	.word	index@(_Z9FMAKernelPKfS0_Pfi)
        /*0038*/ 	.word	0x00000000


	//----- nvinfo : EIATTR_MIN_STACK_SIZE
	.align		4
.L_9:
        /*003c*/ 	.byte	0x04, 0x12
        /*003e*/ 	.short	(.L_11 - .L_10)
	.align		4
.L_10:
        /*0040*/ 	.word	index@(_Z10SAXYKernelPKfPffi)
        /*0044*/ 	.word	0x00000000
.L_11:


//--------------------- .nv.compat                --------------------------
	.section	.nv.compat,"",@"SHT_CUDA_COMPAT_INFO"
	.align	4
        /*0000*/ 	.byte	0x02, 0x09, 0x00, 0x00, 0x02, 0x02, 0x01, 0x00, 0x02, 0x05, 0x05, 0x00, 0x03, 0x07, 0x01, 0x01
        /*0010*/ 	.byte	0x02, 0x03, 0x00, 0x00, 0x02, 0x06, 0x01, 0x00, 0x04, 0x0b, 0x08, 0x00, 0x09, 0x00, 0x00, 0x00
        /*0020*/ 	.byte	0x00, 0x00, 0x00, 0x00


//--------------------- .nv.info._Z9FMAKernelPKfS0_Pfi --------------------------
	.section	.nv.info._Z9FMAKernelPKfS0_Pfi,"",@"SHT_CUDA_INFO"
	.sectionflags	@""
	.align	4


	//----- nvinfo : EIATTR_CUDA_API_VERSION
	.align		4
        /*0000*/ 	.byte	0x04, 0x37
        /*0002*/ 	.short	(.L_13 - .L_12)
.L_12:
        /*0004*/ 	.word	0x00000082


	//----- nvinfo : EIATTR_KPARAM_INFO
	.align		4
.L_13:
        /*0008*/ 	.byte	0x04, 0x17
        /*000a*/ 	.short	(.L_15 - .L_14)
.L_14:
        /*000c*/ 	.word	0x00000000
        /*0010*/ 	.short	0x0003
        /*0012*/ 	.short	0x0018
        /*0014*/ 	.byte	0x00, 0xf0, 0x11, 0x00


	//----- nvinfo : EIATTR_KPARAM_INFO
	.align		4
.L_15:
        /*0018*/ 	.byte	0x04, 0x17
        /*001a*/ 	.short	(.L_17 - .L_16)
.L_16:
        /*001c*/ 	.word	0x00000000
        /*0020*/ 	.short	0x0002
        /*0022*/ 	.short	0x0010
        /*0024*/ 	.byte	0x00, 0xf5, 0x21, 0x00


	//----- nvinfo : EIATTR_KPARAM_INFO
	.align		4
.L_17:
        /*0028*/ 	.byte	0x04, 0x17
        /*002a*/ 	.short	(.L_19 - .L_18)
.L_18:
        /*002c*/ 	.word	0x00000000
        /*0030*/ 	.short	0x0001
        /*0032*/ 	.short	0x0008
        /*0034*/ 	.byte	0x00, 0xf5, 0x21, 0x00


	//----- nvinfo : EIATTR_KPARAM_INFO
	.align		4
.L_19:
        /*0038*/ 	.byte	0x04, 0x17
        /*003a*/ 	.short	(.L_21 - .L_20)
.L_20:
        /*003c*/ 	.word	0x00000000
        /*0040*/ 	.short	0x0000
        /*0042*/ 	.short	0x0000
        /*0044*/ 	.byte	0x00, 0xf5, 0x21, 0x00


	//----- nvinfo : EIATTR_SPARSE_MMA_MASK
	.align		4
.L_21:
        /*0048*/ 	.byte	0x03, 0x50
        /*004a*/ 	.short	0x0000


	//----- nvinfo : EIATTR_MAXREG_COUNT
	.align		4
        /*004c*/ 	.byte	0x03, 0x1b
        /*004e*/ 	.short	0x00ff


	//----- nvinfo : EIATTR_MERCURY_ISA_VERSION
	.align		4
        /*0050*/ 	.byte	0x03, 0x5f
        /*0052*/ 	.short	0x0101


	//----- nvinfo : EIATTR_VRC_CTA_INIT_COUNT
	.align		4
        /*0054*/ 	.byte	0x02, 0x4a
	.zero		1
	.zero		1


	//----- nvinfo : EIATTR_EXIT_INSTR_OFFSETS
	.align		4
        /*0058*/ 	.byte	0x04, 0x1c
        /*005a*/ 	.short	(.L_23 - .L_22)


	//   ....[0]....
.L_22:
        /*005c*/ 	.word	0x00000070


	//   ....[1]....
        /*0060*/ 	.word	0x00000140


	//----- nvinfo : EIATTR_CBANK_PARAM_SIZE
	.align		4
.L_23:
        /*0064*/ 	.byte	0x03, 0x19
        /*0066*/ 	.short	0x001c


	//----- nvinfo : EIATTR_PARAM_CBANK
	.align		4
        /*0068*/ 	.byte	0x04, 0x0a
        /*006a*/ 	.short	(.L_25 - .L_24)
	.align		4
.L_24:
        /*006c*/ 	.word	index@(.nv.constant0._Z9FMAKernelPKfS0_Pfi)
        /*0070*/ 	.short	0x0380
        /*0072*/ 	.short	0x001c


	//----- nvinfo : EIATTR_SW_WAR
	.align		4
.L_25:
        /*0074*/ 	.byte	0x04, 0x36
        /*0076*/ 	.short	(.L_27 - .L_26)
.L_26:
        /*0078*/ 	.word	0x00000008
.L_27:


//--------------------- .nv.info._Z10SAXYKernelPKfPffi --------------------------
	.section	.nv.info._Z10SAXYKernelPKfPffi,"",@"SHT_CUDA_INFO"
	.sectionflags	@""
	.align	4


	//----- nvinfo : EIATTR_CUDA_API_VERSION
	.align		4
        /*0000*/ 	.byte	0x04, 0x37
        /*0002*/ 	.short	(.L_29 - .L_28)
.L_28:
        /*0004*/ 	.word	0x00000082


	//----- nvinfo : EIATTR_KPARAM_INFO
	.align		4
.L_29:
        /*0008*/ 	.byte	0x04, 0x17
        /*000a*/ 	.short	(.L_31 - .L_30)
.L_30:
        /*000c*/ 	.word	0x00000000
        /*0010*/ 	.short	0x0003
        /*0012*/ 	.short	0x0014
        /*0014*/ 	.byte	0x00, 0xf0, 0x11, 0x00


	//----- nvinfo : EIATTR_KPARAM_INFO
	.align		4
.L_31:
        /*0018*/ 	.byte	0x04, 0x17
        /*001a*/ 	.short	(.L_33 - .L_32)
.L_32:
        /*001c*/ 	.word	0x00000000
        /*0020*/ 	.short	0x0002
        /*0022*/ 	.short	0x0010
        /*0024*/ 	.byte	0x00, 0xf0, 0x11, 0x00


	//----- nvinfo : EIATTR_KPARAM_INFO
	.align		4
.L_33:
        /*0028*/ 	.byte	0x04, 0x17
        /*002a*/ 	.short	(.L_35 - .L_34)
.L_34:
        /*002c*/ 	.word	0x00000000
        /*0030*/ 	.short	0x0001
        /*0032*/ 	.short	0x0008
        /*0034*/ 	.byte	0x00, 0xf5, 0x21, 0x00


	//----- nvinfo : EIATTR_KPARAM_INFO
	.align		4
.L_35:
        /*0038*/ 	.byte	0x04, 0x17
        /*003a*/ 	.short	(.L_37 - .L_36)
.L_36:
        /*003c*/ 	.word	0x00000000
        /*0040*/ 	.short	0x0000
        /*0042*/ 	.short	0x0000
        /*0044*/ 	.byte	0x00, 0xf5, 0x21, 0x00


	//----- nvinfo : EIATTR_SPARSE_MMA_MASK
	.align		4
.L_37:
        /*0048*/ 	.byte	0x03, 0x50
        /*004a*/ 	.short	0x0000


	//----- nvinfo : EIATTR_MAXREG_COUNT
	.align		4
        /*004c*/ 	.byte	0x03, 0x1b
        /*004e*/ 	.short	0x00ff


	//----- nvinfo : EIATTR_MERCURY_ISA_VERSION
	.align		4
        /*0050*/ 	.byte	0x03, 0x5f
        /*0052*/ 	.short	0x0101


	//----- nvinfo : EIATTR_VRC_CTA_INIT_COUNT
	.align		4
        /*0054*/ 	.byte	0x02, 0x4a
	.zero		1
	.zero		1


	//----- nvinfo : EIATTR_EXIT_INSTR_OFFSETS
	.align		4
        /*0058*/ 	.byte	0x04, 0x1c
        /*005a*/ 	.short	(.L_39 - .L_38)


	//   ....[0]....
.L_38:
        /*005c*/ 	.word	0x00000070


	//   ....[1]....
        /*0060*/ 	.word	0x00000120


	//----- nvinfo : EIATTR_CBANK_PARAM_SIZE
	.align		4
.L_39:
        /*0064*/ 	.byte	0x03, 0x19
        /*0066*/ 	.short	0x0018


	//----- nvinfo : EIATTR_PARAM_CBANK
	.align		4
        /*0068*/ 	.byte	0x04, 0x0a
        /*006a*/ 	.short	(.L_41 - .L_40)
	.align		4
.L_40:
        /*006c*/ 	.word	index@(.nv.constant0._Z10SAXYKernelPKfPffi)
        /*0070*/ 	.short	0x0380
        /*0072*/ 	.short	0x0018


	//----- nvinfo : EIATTR_SW_WAR
	.align		4
.L_41:
        /*0074*/ 	.byte	0x04, 0x36
        /*0076*/ 	.short	(.L_43 - .L_42)
.L_42:
        /*0078*/ 	.word	0x00000008
.L_43:


//--------------------- .nv.callgraph             --------------------------
	.section	.nv.callgraph,"",@"SHT_CUDA_CALLGRAPH"
	.align	4
	.sectionentsize	8
	.align		4
        /*0000*/ 	.word	0x00000000
	.align		4
        /*0004*/ 	.word	0xffffffff
	.align		4
        /*0008*/ 	.word	0x00000000
	.align		4
        /*000c*/ 	.word	0xfffffffe
	.align		4
        /*0010*/ 	.word	0x00000000
	.align		4
        /*0014*/ 	.word	0xfffffffd
	.align		4
        /*0018*/ 	.word	0x00000000
	.align		4
        /*001c*/ 	.word	0xfffffffc


//--------------------- .text._Z9FMAKernelPKfS0_Pfi --------------------------
	.section	.text._Z9FMAKernelPKfS0_Pfi,"ax",@progbits
	.align	128
        .global         _Z9FMAKernelPKfS0_Pfi
        .type           _Z9FMAKernelPKfS0_Pfi,@function
        .size           _Z9FMAKernelPKfS0_Pfi,(.L_x_2 - _Z9FMAKernelPKfS0_Pfi)
        .other          _Z9FMAKernelPKfS0_Pfi,@"STO_CUDA_ENTRY STV_DEFAULT"
_Z9FMAKernelPKfS0_Pfi:
.text._Z9FMAKernelPKfS0_Pfi:
[----:B------:R-:W-:Y:S01]  /*0000*/  LDC R1, c[0x0][0x37c] ;  /* 0x0000df00ff017b82 */ /* 0x000fe20000000800 */
[----:B------:R-:W0:Y:S01]  /*0010*/  S2R R9, SR_CTAID.X ;  /* 0x0000000000097919 */ /* 0x000e220000002500 */
[----:B------:R-:W0:Y:S01]  /*0020*/  LDCU UR4, c[0x0][0x360] ;  /* 0x00006c00ff0477ac */ /* 0x000e220008000800 */
[----:B------:R-:W0:Y:S01]  /*0030*/  S2R R0, SR_TID.X ;  /* 0x0000000000007919 */ /* 0x000e220000002100 */
[----:B------:R-:W1:Y:S01]  /*0040*/  LDCU UR5, c[0x0][0x398] ;  /* 0x00007300ff0577ac */ /* 0x000e620008000800 */
[----:B0-----:R-:W-:-:S05]  /*0050*/  IMAD R9, R9, UR4, R0 ;  /* 0x0000000409097c24 */ /* 0x001fca000f8e0200 */
[----:B-1----:R-:W-:-:S13]  /*0060*/  ISETP.GE.AND P0, PT, R9, UR5, PT ;  /* 0x0000000509007c0c */ /* 0x002fda000bf06270 */
[----:B------:R-:W-:Y:S05]  /*0070*/  @P0 EXIT ;  /* 0x000000000000094d */ /* 0x000fea0003800000 */
[----:B------:R-:W0:Y:S01]  /*0080*/  LDC.64 R2, c[0x0][0x380] ;  /* 0x0000e000ff027b82 */ /* 0x000e220000000a00 */
[----:B------:R-:W1:Y:S07]  /*0090*/  LDCU.64 UR4, c[0x0][0x358] ;  /* 0x00006b00ff0477ac */ /* 0x000e6e0008000a00 */
[----:B------:R-:W2:Y:S08]  /*00a0*/  LDC.64 R4, c[0x0][0x388] ;  /* 0x0000e200ff047b82 */ /* 0x000eb00000000a00 */
[----:B------:R-:W3:Y:S01]  /*00b0*/  LDC.64 R6, c[0x0][0x390] ;  /* 0x0000e400ff067b82 */ /* 0x000ee20000000a00 */
[----:B0-----:R-:W-:-:S06]  /*00c0*/  IMAD.WIDE R2, R9, 0x4, R2 ;  /* 0x0000000409027825 */ /* 0x001fcc00078e0202 */
[----:B-1----:R-:W4:Y:S01]  /*00d0*/  LDG.E R2, desc[UR4][R2.64] ;  /* 0x0000000402027981 */ /* 0x002f22000c1e1900 */
[----:B--2---:R-:W-:-:S06]  /*00e0*/  IMAD.WIDE R4, R9, 0x4, R4 ;  /* 0x0000000409047825 */ /* 0x004fcc00078e0204 */
[----:B------:R-:W4:Y:S01]  /*00f0*/  LDG.E R5, desc[UR4][R4.64] ;  /* 0x0000000404057981 */ /* 0x000f22000c1e1900 */
[----:B---3--:R-:W-:-:S05]  /*0100*/  IMAD.WIDE R6, R9, 0x4, R6 ;  /* 0x0000000409067825 */ /* 0x008fca00078e0206 */
[----:B------:R-:W4:Y:S02]  /*0110*/  LDG.E R9, desc[UR4][R6.64] ;  /* 0x0000000406097981 */ /* 0x000f24000c1e1900 */
[----:B----4-:R-:W-:-:S05]  /*0120*/  FFMA R9, R2, R5, R9 ;  /* 0x0000000502097223 */ /* 0x010fca0000000009 */
[----:B------:R-:W-:Y:S01]  /*0130*/  STG.E desc[UR4][R6.64], R9 ;  /* 0x0000000906007986 */ /* 0x000fe2000c101904 */
[----:B------:R-:W-:Y:S05]  /*0140*/  EXIT ;  /* 0x000000000000794d */ /* 0x000fea0003800000 */
.L_x_0:
[----:B------:R-:W-:-:S00]  /*0150*/  BRA `(.L_x_0) ;  /* 0xfffffffc00fc7947 */ /* 0x000fc0000383ffff */
[----:B------:R-:W-:-:S00]  /*0160*/  NOP ;  /* 0x0000000000007918 */ /* 0x000fc00000000000 */
        /* <DEDUP_REMOVED lines=9> */
.L_x_2:


//--------------------- .text._Z10SAXYKernelPKfPffi --------------------------
	.section	.text._Z10SAXYKernelPKfPffi,"ax",@progbits
	.align	128
        .global         _Z10SAXYKernelPKfPffi
        .type           _Z10SAXYKernelPKfPffi,@function
        .size           _Z10SAXYKernelPKfPffi,(.L_x_3 - _Z10SAXYKernelPKfPffi)
        .other          _Z10SAXYKernelPKfPffi,@"STO_CUDA_ENTRY STV_DEFAULT"
_Z10SAXYKernelPKfPffi:
.text._Z10SAXYKernelPKfPffi:
        /* <DEDUP_REMOVED lines=9> */
[----:B------:R-:W1:Y:S01]  /*0090*/  LDCU.64 UR4, c[0x0][0x358] ;  /* 0x00006b00ff0477ac */ /* 0x000e620008000a00 */
[----:B------:R-:W2:Y:S06]  /*00a0*/  LDCU UR6, c[0x0][0x390] ;  /* 0x00007200ff0677ac */ /* 0x000eac0008000800 */
[----:B------:R-:W3:Y:S01]  /*00b0*/  LDC.64 R4, c[0x0][0x388] ;  /* 0x0000e200ff047b82 */ /* 0x000ee20000000a00 */
[----:B0-----:R-:W-:-:S06]  /*00c0*/  IMAD.WIDE R2, R7, 0x4, R2 ;  /* 0x0000000407027825 */ /* 0x001fcc00078e0202 */
[----:B-1----:R-:W2:Y:S01]  /*00d0*/  LDG.E R2, desc[UR4][R2.64] ;  /* 0x0000000402027981 */ /* 0x002ea2000c1e1900 */
[----:B---3--:R-:W-:-:S05]  /*00e0*/  IMAD.WIDE R4, R7, 0x4, R4 ;  /* 0x0000000407047825 */ /* 0x008fca00078e0204 */
[----:B------:R-:W2:Y:S02]  /*00f0*/  LDG.E R7, desc[UR4][R4.64] ;  /* 0x0000000404077981 */ /* 0x000ea4000c1e1900 */
[----:B--2---:R-:W-:-:S05]  /*0100*/  FFMA R7, R2, UR6, R7 ;  /* 0x0000000602077c23 */ /* 0x004fca0008000007 */
[----:B------:R-:W-:Y:S01]  /*0110*/  STG.E desc[UR4][R4.64], R7 ;  /* 0x0000000704007986 */ /* 0x000fe2000c101904 */
[----:B------:R-:W-:Y:S05]  /*0120*/  EXIT ;  /* 0x000000000000794d */ /* 0x000fea0003800000 */
.L_x_1:
        /* <DEDUP_REMOVED lines=13> */
.L_x_3:


//--------------------- .nv.shared.reserved.0     --------------------------
	.section	.nv.shared.reserved.0,"aw",@nobits
	.weak		__nv_reservedSMEM_offset_0_alias
	.size		__nv_reservedSMEM_offset_0_alias, 0, 64
	.other		__nv_reservedSMEM_offset_0_alias,@"STO_CUDA_RESERVED_SHARED STV_DEFAULT"
__nv_reservedSMEM_offset_0_alias:
	.zero		0
	.zero		64


//--------------------- .nv.constant0._Z9FMAKernelPKfS0_Pfi --------------------------
	.section	.nv.constant0._Z9FMAKernelPKfS0_Pfi,"a",@progbits
	.sectionflags	@""
	.align	4
.nv.constant0._Z9FMAKernelPKfS0_Pfi:
	.zero		924


//--------------------- .nv.constant0._Z10SAXYKernelPKfPffi --------------------------
	.section	.nv.constant0._Z10SAXYKernelPKfPffi,"a",@progbits
	.sectionflags	@""
	.align	4
.nv.constant0._Z10SAXYKernelPKfPffi:
	.zero		920


//--------------------- SYMBOLS --------------------------

	.type		.nv.reservedSmem.offset0,@object
	.size		.nv.reservedSmem.offset0,0x4
